//
// Generated by NVIDIA NVVM Compiler
//
// Compiler Build ID: CL-36424714
// Cuda compilation tools, release 13.0, V13.0.88
// Based on NVVM 20.0.0
//

.version 9.0
.target sm_100
.address_size 64

	// .globl	_Z9powKernelPdi
.extern .func  (.param .b32 func_retval0) vprintf
(
	.param .b64 vprintf_param_0,
	.param .b64 vprintf_param_1
)
;
.func  (.param .b64 func_retval0) __internal_accurate_pow
(
	.param .b64 __internal_accurate_pow_param_0,
	.param .b64 __internal_accurate_pow_param_1
)
;
.global .align 1 .b8 $str[9] = {116, 101, 115, 116, 58, 32, 37, 105};

.visible .entry _Z9powKernelPdi(
	.param .u64 .ptr .align 1 _Z9powKernelPdi_param_0,
	.param .u32 _Z9powKernelPdi_param_1
)
{
	.local .align 8 .b8 	__local_depot0[8];
	.reg .b64 	%SP;
	.reg .b64 	%SPL;
	.reg .pred 	%p<16>;
	.reg .b32 	%r<22>;
	.reg .b64 	%rd<11>;
	.reg .b64 	%fd<21>;

	mov.u64 	%SPL, __local_depot0;
	cvta.local.u64 	%SP, %SPL;
	ld.param.u64 	%rd3, [_Z9powKernelPdi_param_0];
	ld.param.u32 	%r3, [_Z9powKernelPdi_param_1];
	add.u64 	%rd4, %SP, 0;
	add.u64 	%rd5, %SPL, 0;
	mov.u32 	%r4, %ctaid.x;
	mov.u32 	%r5, %ntid.x;
	mov.u32 	%r6, %tid.x;
	mad.lo.s32 	%r1, %r4, %r5, %r6;
	st.local.u32 	[%rd5], %r1;
	mov.u64 	%rd6, $str;
	cvta.global.u64 	%rd7, %rd6;
	{ // callseq 0, 0
	.param .b64 param0;
	st.param.b64 	[param0], %rd7;
	.param .b64 param1;
	st.param.b64 	[param1], %rd4;
	.param .b32 retval0;
	call.uni (retval0), 
	vprintf, 
	(
	param0, 
	param1
	);
	ld.param.b32 	%r7, [retval0];
	} // callseq 0
	setp.ge.s32 	%p1, %r1, %r3;
	@%p1 bra 	$L__BB0_10;
	cvta.to.global.u64 	%rd8, %rd3;
	mul.wide.s32 	%rd9, %r1, 8;
	add.s64 	%rd1, %rd8, %rd9;
	ld.global.f64 	%fd1, [%rd1];
	{
	.reg .b32 %temp; 
	mov.b64 	{%temp, %r2}, %fd1;
	}
	shr.u32 	%r9, %r2, 20;
	and.b32  	%r10, %r9, 2047;
	add.s32 	%r11, %r10, -1012;
	mov.b64 	%rd10, %fd1;
	shl.b64 	%rd2, %rd10, %r11;
	abs.f64 	%fd2, %fd1;
	setp.neu.f64 	%p2, %fd1, 0d0000000000000000;
	@%p2 bra 	$L__BB0_3;
	setp.lt.s32 	%p6, %r2, 0;
	setp.eq.s64 	%p7, %rd2, -9223372036854775808;
	setp.neu.f64 	%p8, %fd2, 0d3FE0000000000000;
	selp.b32 	%r12, %r2, 0, %p7;
	selp.b32 	%r13, %r12, 0, %p8;
	or.b32  	%r14, %r13, 2146435072;
	selp.b32 	%r15, %r14, %r13, %p6;
	mov.b32 	%r16, 0;
	mov.b64 	%fd20, {%r16, %r15};
	bra.uni 	$L__BB0_4;
$L__BB0_3:
	{ // callseq 1, 0
	.param .b64 param0;
	st.param.f64 	[param0], %fd2;
	.param .b64 param1;
	st.param.f64 	[param1], %fd1;
	.param .b64 retval0;
	call.uni (retval0), 
	__internal_accurate_pow, 
	(
	param0, 
	param1
	);
	ld.param.f64 	%fd9, [retval0];
	} // callseq 1
	setp.lt.s32 	%p3, %r2, 0;
	cvt.rzi.f64.f64 	%fd11, %fd1;
	setp.neu.f64 	%p4, %fd1, %fd11;
	neg.f64 	%fd12, %fd9;
	setp.eq.s64 	%p5, %rd2, -9223372036854775808;
	selp.f64 	%fd13, %fd12, %fd9, %p5;
	selp.f64 	%fd14, %fd13, %fd9, %p3;
	selp.f64 	%fd15, 0dFFF8000000000000, %fd14, %p4;
	selp.f64 	%fd20, %fd15, %fd14, %p3;
$L__BB0_4:
	add.f64 	%fd16, %fd1, %fd1;
	{
	.reg .b32 %temp; 
	mov.b64 	{%temp, %r17}, %fd16;
	}
	and.b32  	%r18, %r17, 2146435072;
	setp.ne.s32 	%p9, %r18, 2146435072;
	@%p9 bra 	$L__BB0_9;
	setp.num.f64 	%p10, %fd1, %fd1;
	@%p10 bra 	$L__BB0_7;
	add.rn.f64 	%fd20, %fd1, %fd1;
	bra.uni 	$L__BB0_9;
$L__BB0_7:
	setp.neu.f64 	%p11, %fd2, 0d7FF0000000000000;
	@%p11 bra 	$L__BB0_9;
	setp.lt.s32 	%p12, %r2, 0;
	selp.b32 	%r19, 0, 2146435072, %p12;
	setp.eq.f64 	%p13, %fd1, 0dBFF0000000000000;
	selp.b32 	%r20, 1072693248, %r19, %p13;
	mov.b32 	%r21, 0;
	mov.b64 	%fd20, {%r21, %r20};
$L__BB0_9:
	setp.eq.f64 	%p14, %fd1, 0d0000000000000000;
	setp.eq.f64 	%p15, %fd1, 0d3FF0000000000000;
	selp.f64 	%fd17, 0d3FF0000000000000, %fd20, %p14;
	selp.f64 	%fd18, 0d3FF0000000000000, %fd17, %p15;
	st.global.f64 	[%rd1], %fd18;
$L__BB0_10:
	ret;

}
.func  (.param .b64 func_retval0) __internal_accurate_pow(
	.param .b64 __internal_accurate_pow_param_0,
	.param .b64 __internal_accurate_pow_param_1
)
{
	.reg .pred 	%p<8>;
	.reg .b32 	%r<49>;
	.reg .b32 	%f<3>;
	.reg .b64 	%fd<109>;

	ld.param.f64 	%fd10, [__internal_accurate_pow_param_0];
	ld.param.f64 	%fd11, [__internal_accurate_pow_param_1];
	{
	.reg .b32 %temp; 
	mov.b64 	{%temp, %r46}, %fd10;
	}
	{
	.reg .b32 %temp; 
	mov.b64 	{%r45, %temp}, %fd10;
	}
	shr.u32 	%r47, %r46, 20;
	setp.gt.u32 	%p1, %r46, 1048575;
	@%p1 bra 	$L__BB1_2;
	mul.f64 	%fd12, %fd10, 0d4350000000000000;
	{
	.reg .b32 %temp; 
	mov.b64 	{%temp, %r46}, %fd12;
	}
	{
	.reg .b32 %temp; 
	mov.b64 	{%r45, %temp}, %fd12;
	}
	shr.u32 	%r16, %r46, 20;
	add.s32 	%r47, %r16, -54;
$L__BB1_2:
	add.s32 	%r48, %r47, -1023;
	and.b32  	%r17, %r46, -2146435073;
	or.b32  	%r18, %r17, 1072693248;
	mov.b64 	%fd107, {%r45, %r18};
	setp.lt.u32 	%p2, %r18, 1073127583;
	@%p2 bra 	$L__BB1_4;
	{
	.reg .b32 %temp; 
	mov.b64 	{%r19, %temp}, %fd107;
	}
	{
	.reg .b32 %temp; 
	mov.b64 	{%temp, %r20}, %fd107;
	}
	add.s32 	%r21, %r20, -1048576;
	mov.b64 	%fd107, {%r19, %r21};
	add.s32 	%r48, %r47, -1022;
$L__BB1_4:
	add.f64 	%fd13, %fd107, 0dBFF0000000000000;
	add.f64 	%fd14, %fd107, 0d3FF0000000000000;
	rcp.approx.ftz.f64 	%fd15, %fd14;
	neg.f64 	%fd16, %fd14;
	fma.rn.f64 	%fd17, %fd16, %fd15, 0d3FF0000000000000;
	fma.rn.f64 	%fd18, %fd17, %fd17, %fd17;
	fma.rn.f64 	%fd19, %fd18, %fd15, %fd15;
	mul.f64 	%fd20, %fd13, %fd19;
	fma.rn.f64 	%fd21, %fd13, %fd19, %fd20;
	mul.f64 	%fd22, %fd21, %fd21;
	fma.rn.f64 	%fd23, %fd22, 0d3EB0F5FF7D2CAFE2, 0d3ED0F5D241AD3B5A;
	fma.rn.f64 	%fd24, %fd23, %fd22, 0d3EF3B20A75488A3F;
	fma.rn.f64 	%fd25, %fd24, %fd22, 0d3F1745CDE4FAECD5;
	fma.rn.f64 	%fd26, %fd25, %fd22, 0d3F3C71C7258A578B;
	fma.rn.f64 	%fd27, %fd26, %fd22, 0d3F6249249242B910;
	fma.rn.f64 	%fd28, %fd27, %fd22, 0d3F89999999999DFB;
	sub.f64 	%fd29, %fd13, %fd21;
	add.f64 	%fd30, %fd29, %fd29;
	neg.f64 	%fd31, %fd21;
	fma.rn.f64 	%fd32, %fd31, %fd13, %fd30;
	mul.f64 	%fd33, %fd19, %fd32;
	fma.rn.f64 	%fd34, %fd22, %fd28, 0d3FB5555555555555;
	mov.f64 	%fd35, 0d3FB5555555555555;
	sub.f64 	%fd36, %fd35, %fd34;
	fma.rn.f64 	%fd37, %fd22, %fd28, %fd36;
	add.f64 	%fd38, %fd37, 0dBC46A4CB00B9E7B0;
	add.f64 	%fd39, %fd34, %fd38;
	sub.f64 	%fd40, %fd34, %fd39;
	add.f64 	%fd41, %fd38, %fd40;
	mul.rn.f64 	%fd42, %fd21, %fd21;
	neg.f64 	%fd43, %fd42;
	fma.rn.f64 	%fd44, %fd21, %fd21, %fd43;
	{
	.reg .b32 %temp; 
	mov.b64 	{%r22, %temp}, %fd33;
	}
	{
	.reg .b32 %temp; 
	mov.b64 	{%temp, %r23}, %fd33;
	}
	add.s32 	%r24, %r23, 1048576;
	mov.b64 	%fd45, {%r22, %r24};
	fma.rn.f64 	%fd46, %fd21, %fd45, %fd44;
	mul.rn.f64 	%fd47, %fd42, %fd21;
	neg.f64 	%fd48, %fd47;
	fma.rn.f64 	%fd49, %fd42, %fd21, %fd48;
	fma.rn.f64 	%fd50, %fd42, %fd33, %fd49;
	fma.rn.f64 	%fd51, %fd46, %fd21, %fd50;
	mul.rn.f64 	%fd52, %fd39, %fd47;
	neg.f64 	%fd53, %fd52;
	fma.rn.f64 	%fd54, %fd39, %fd47, %fd53;
	fma.rn.f64 	%fd55, %fd39, %fd51, %fd54;
	fma.rn.f64 	%fd56, %fd41, %fd47, %fd55;
	add.f64 	%fd57, %fd52, %fd56;
	sub.f64 	%fd58, %fd52, %fd57;
	add.f64 	%fd59, %fd56, %fd58;
	add.f64 	%fd60, %fd21, %fd57;
	sub.f64 	%fd61, %fd21, %fd60;
	add.f64 	%fd62, %fd57, %fd61;
	add.f64 	%fd63, %fd59, %fd62;
	add.f64 	%fd64, %fd33, %fd63;
	add.f64 	%fd65, %fd60, %fd64;
	sub.f64 	%fd66, %fd60, %fd65;
	add.f64 	%fd67, %fd64, %fd66;
	xor.b32  	%r25, %r48, -2147483648;
	mov.b32 	%r26, 1127219200;
	mov.b64 	%fd68, {%r25, %r26};
	mov.b32 	%r27, -2147483648;
	mov.b64 	%fd69, {%r27, %r26};
	sub.f64 	%fd70, %fd68, %fd69;
	fma.rn.f64 	%fd71, %fd70, 0d3FE62E42FEFA39EF, %fd65;
	fma.rn.f64 	%fd72, %fd70, 0dBFE62E42FEFA39EF, %fd71;
	sub.f64 	%fd73, %fd72, %fd65;
	sub.f64 	%fd74, %fd67, %fd73;
	fma.rn.f64 	%fd75, %fd70, 0d3C7ABC9E3B39803F, %fd74;
	add.f64 	%fd76, %fd71, %fd75;
	sub.f64 	%fd77, %fd71, %fd76;
	add.f64 	%fd78, %fd75, %fd77;
	{
	.reg .b32 %temp; 
	mov.b64 	{%temp, %r28}, %fd11;
	}
	{
	.reg .b32 %temp; 
	mov.b64 	{%r29, %temp}, %fd11;
	}
	shl.b32 	%r30, %r28, 1;
	setp.gt.u32 	%p3, %r30, -33554433;
	and.b32  	%r31, %r28, -15728641;
	selp.b32 	%r32, %r31, %r28, %p3;
	mov.b64 	%fd79, {%r29, %r32};
	mul.rn.f64 	%fd80, %fd76, %fd79;
	neg.f64 	%fd81, %fd80;
	fma.rn.f64 	%fd82, %fd76, %fd79, %fd81;
	fma.rn.f64 	%fd83, %fd78, %fd79, %fd82;
	add.f64 	%fd4, %fd80, %fd83;
	sub.f64 	%fd84, %fd80, %fd4;
	add.f64 	%fd5, %fd83, %fd84;
	fma.rn.f64 	%fd85, %fd4, 0d3FF71547652B82FE, 0d4338000000000000;
	{
	.reg .b32 %temp; 
	mov.b64 	{%r13, %temp}, %fd85;
	}
	mov.f64 	%fd86, 0dC338000000000000;
	add.rn.f64 	%fd87, %fd85, %fd86;
	fma.rn.f64 	%fd88, %fd87, 0dBFE62E42FEFA39EF, %fd4;
	fma.rn.f64 	%fd89, %fd87, 0dBC7ABC9E3B39803F, %fd88;
	fma.rn.f64 	%fd90, %fd89, 0d3E5ADE1569CE2BDF, 0d3E928AF3FCA213EA;
	fma.rn.f64 	%fd91, %fd90, %fd89, 0d3EC71DEE62401315;
	fma.rn.f64 	%fd92, %fd91, %fd89, 0d3EFA01997C89EB71;
	fma.rn.f64 	%fd93, %fd92, %fd89, 0d3F2A01A014761F65;
	fma.rn.f64 	%fd94, %fd93, %fd89, 0d3F56C16C1852B7AF;
	fma.rn.f64 	%fd95, %fd94, %fd89, 0d3F81111111122322;
	fma.rn.f64 	%fd96, %fd95, %fd89, 0d3FA55555555502A1;
	fma.rn.f64 	%fd97, %fd96, %fd89, 0d3FC5555555555511;
	fma.rn.f64 	%fd98, %fd97, %fd89, 0d3FE000000000000B;
	fma.rn.f64 	%fd99, %fd98, %fd89, 0d3FF0000000000000;
	fma.rn.f64 	%fd100, %fd99, %fd89, 0d3FF0000000000000;
	{
	.reg .b32 %temp; 
	mov.b64 	{%r14, %temp}, %fd100;
	}
	{
	.reg .b32 %temp; 
	mov.b64 	{%temp, %r15}, %fd100;
	}
	shl.b32 	%r33, %r13, 20;
	add.s32 	%r34, %r33, %r15;
	mov.b64 	%fd108, {%r14, %r34};
	{
	.reg .b32 %temp; 
	mov.b64 	{%temp, %r35}, %fd4;
	}
	mov.b32 	%f2, %r35;
	abs.f32 	%f1, %f2;
	setp.lt.f32 	%p4, %f1, 0f4086232B;
	@%p4 bra 	$L__BB1_7;
	setp.lt.f64 	%p5, %fd4, 0d0000000000000000;
	add.f64 	%fd101, %fd4, 0d7FF0000000000000;
	selp.f64 	%fd108, 0d0000000000000000, %fd101, %p5;
	setp.geu.f32 	%p6, %f1, 0f40874800;
	@%p6 bra 	$L__BB1_7;
	shr.u32 	%r36, %r13, 31;
	add.s32 	%r37, %r13, %r36;
	shr.s32 	%r38, %r37, 1;
	shl.b32 	%r39, %r38, 20;
	add.s32 	%r40, %r15, %r39;
	mov.b64 	%fd102, {%r14, %r40};
	sub.s32 	%r41, %r13, %r38;
	shl.b32 	%r42, %r41, 20;
	add.s32 	%r43, %r42, 1072693248;
	mov.b32 	%r44, 0;
	mov.b64 	%fd103, {%r44, %r43};
	mul.f64 	%fd108, %fd103, %fd102;
$L__BB1_7:
	abs.f64 	%fd104, %fd108;
	setp.eq.f64 	%p7, %fd104, 0d7FF0000000000000;
	fma.rn.f64 	%fd105, %fd108, %fd5, %fd108;
	selp.f64 	%fd106, %fd108, %fd105, %p7;
	st.param.f64 	[func_retval0], %fd106;
	ret;

}


// ===== COMPILED SASS (sm_100) =====

	.target	sm_100

	.elftype	@"ET_EXEC"


//--------------------- .note.nv.tkinfo           --------------------------
	.section	.note.nv.tkinfo,"",@"SHT_NOTE"
	.sectionflags	@"SHF_NOTE_NV_TKINFO"
	.tkinfo
        /*0018*/ 	.word	0x00000002
        /*0030*/ 	.string	""
        /*0030*/ 	.string	"ptxas"
        /*0030*/ 	.string	"Cuda compilation tools, release 13.0, V13.0.88"
        /*0030*/ 	.string	"Build cuda_13.0.r13.0/compiler.36424714_0"
        /*0030*/ 	.string	"-arch sm_100 -m 64 "



//--------------------- .note.nv.cuinfo           --------------------------
	.section	.note.nv.cuinfo,"",@"SHT_NOTE"
	.sectionflags	@"SHF_NOTE_NV_CUINFO"
        /*0018*/ 	.short	0x0002
        /*001a*/ 	.short	0x0064
        /*001c*/ 	.short	0x0082
	.zero		2


//--------------------- .nv.info                  --------------------------
	.section	.nv.info,"",@"SHT_CUDA_INFO"
	.align	4


	//----- nvinfo : EIATTR_REGCOUNT
	.align		4
        /*0000*/ 	.byte	0x04, 0x2f
        /*0002*/ 	.short	(.L_2 - .L_1)
	.align		4
.L_1:
        /*0004*/ 	.word	index@(_Z9powKernelPdi)
        /*0008*/ 	.word	0x0000001e


	//----- nvinfo : EIATTR_FRAME_SIZE
	.align		4
.L_2:
        /*000c*/ 	.byte	0x04, 0x11
        /*000e*/ 	.short	(.L_4 - .L_3)
	.align		4
.L_3:
        /*0010*/ 	.word	index@($_Z9powKernelPdi$__internal_accurate_pow)
        /*0014*/ 	.word	0x00000008


	//----- nvinfo : EIATTR_FRAME_SIZE
	.align		4
.L_4:
        /*0018*/ 	.byte	0x04, 0x11
        /*001a*/ 	.short	(.L_6 - .L_5)
	.align		4
.L_5:
        /*001c*/ 	.word	index@(_Z9powKernelPdi)
        /*0020*/ 	.word	0x00000008


	//----- nvinfo : EIATTR_MIN_STACK_SIZE
	.align		4
.L_6:
        /*0024*/ 	.byte	0x04, 0x12
        /*0026*/ 	.short	(.L_8 - .L_7)
	.align		4
.L_7:
        /*0028*/ 	.word	index@(_Z9powKernelPdi)
        /*002c*/ 	.word	0x00000008
.L_8:


//--------------------- .nv.compat                --------------------------
	.section	.nv.compat,"",@"SHT_CUDA_COMPAT_INFO"
	.align	4
        /*0000*/ 	.byte	0x02, 0x09, 0x00, 0x00, 0x02, 0x02, 0x01, 0x00, 0x02, 0x05, 0x05, 0x00, 0x03, 0x07, 0x01, 0x01
        /*0010*/ 	.byte	0x02, 0x03, 0x00, 0x00, 0x02, 0x06, 0x01, 0x00, 0x04, 0x0b, 0x08, 0x00, 0x01, 0x00, 0x00, 0x00
        /*0020*/ 	.byte	0x00, 0x00, 0x00, 0x00


//--------------------- .nv.info._Z9powKernelPdi  --------------------------
	.section	.nv.info._Z9powKernelPdi,"",@"SHT_CUDA_INFO"
	.sectionflags	@""
	.align	4


	//----- nvinfo : EIATTR_CUDA_API_VERSION
	.align		4
        /*0000*/ 	.byte	0x04, 0x37
        /*0002*/ 	.short	(.L_10 - .L_9)
.L_9:
        /*0004*/ 	.word	0x00000082


	//----- nvinfo : EIATTR_KPARAM_INFO
	.align		4
.L_10:
        /*0008*/ 	.byte	0x04, 0x17
        /*000a*/ 	.short	(.L_12 - .L_11)
.L_11:
        /*000c*/ 	.word	0x00000000
        /*0010*/ 	.short	0x0001
        /*0012*/ 	.short	0x0008
        /*0014*/ 	.byte	0x00, 0xf0, 0x11, 0x00


	//----- nvinfo : EIATTR_KPARAM_INFO
	.align		4
.L_12:
        /*0018*/ 	.byte	0x04, 0x17
        /*001a*/ 	.short	(.L_14 - .L_13)
.L_13:
        /*001c*/ 	.word	0x00000000
        /*0020*/ 	.short	0x0000
        /*0022*/ 	.short	0x0000
        /*0024*/ 	.byte	0x00, 0xf5, 0x21, 0x00


	//----- nvinfo : EIATTR_SPARSE_MMA_MASK
	.align		4
.L_14:
        /*0028*/ 	.byte	0x03, 0x50
        /*002a*/ 	.short	0x0000


	//----- nvinfo : EIATTR_MAXREG_COUNT
	.align		4
        /*002c*/ 	.byte	0x03, 0x1b
        /*002e*/ 	.short	0x00ff


	//----- nvinfo : EIATTR_EXTERNS
	.align		4
        /*0030*/ 	.byte	0x04, 0x0f
        /*0032*/ 	.short	(.L_16 - .L_15)


	//   ....[0]....
	.align		4
.L_15:
        /*0034*/ 	.word	index@(vprintf)


	//----- nvinfo : EIATTR_MERCURY_ISA_VERSION
	.align		4
.L_16:
        /*0038*/ 	.byte	0x03, 0x5f
        /*003a*/ 	.short	0x0101


	//----- nvinfo : EIATTR_VRC_CTA_INIT_COUNT
	.align		4
        /*003c*/ 	.byte	0x02, 0x4a
	.zero		1
	.zero		1


	//----- nvinfo : EIATTR_SYSCALL_OFFSETS
	.align		4
        /*0040*/ 	.byte	0x04, 0x46
        /*0042*/ 	.short	(.L_18 - .L_17)


	//   ....[0]....
.L_17:
        /*0044*/ 	.word	0x00000110


	//----- nvinfo : EIATTR_EXIT_INSTR_OFFSETS
	.align		4
.L_18:
        /*0048*/ 	.byte	0x04, 0x1c
        /*004a*/ 	.short	(.L_20 - .L_19)


	//   ....[0]....
.L_19:
        /*004c*/ 	.word	0x00000140


	//   ....[1]....
        /*0050*/ 	.word	0x00000570


	//----- nvinfo : EIATTR_CRS_STACK_SIZE
	.align		4
.L_20:
        /*0054*/ 	.byte	0x04, 0x1e
        /*0056*/ 	.short	(.L_22 - .L_21)
.L_21:
        /*0058*/ 	.word	0x00000000


	//----- nvinfo : EIATTR_CBANK_PARAM_SIZE
	.align		4
.L_22:
        /*005c*/ 	.byte	0x03, 0x19
        /*005e*/ 	.short	0x000c


	//----- nvinfo : EIATTR_PARAM_CBANK
	.align		4
        /*0060*/ 	.byte	0x04, 0x0a
        /*0062*/ 	.short	(.L_24 - .L_23)
	.align		4
.L_23:
        /*0064*/ 	.word	index@(.nv.constant0._Z9powKernelPdi)
        /*0068*/ 	.short	0x0380
        /*006a*/ 	.short	0x000c


	//----- nvinfo : EIATTR_SW_WAR
	.align		4
.L_24:
        /*006c*/ 	.byte	0x04, 0x36
        /*006e*/ 	.short	(.L_26 - .L_25)
.L_25:
        /*0070*/ 	.word	0x00000008
.L_26:


//--------------------- .nv.callgraph             --------------------------
	.section	.nv.callgraph,"",@"SHT_CUDA_CALLGRAPH"
	.align	4
	.sectionentsize	8
	.align		4
        /*0000*/ 	.word	0x00000000
	.align		4
        /*0004*/ 	.word	0xffffffff
	.align		4
        /*0008*/ 	.word	index@(_Z9powKernelPdi)
	.align		4
        /*000c*/ 	.word	index@(vprintf)
	.align		4
        /*0010*/ 	.word	0x00000000
	.align		4
        /*0014*/ 	.word	0xfffffffe
	.align		4
        /*0018*/ 	.word	0x00000000
	.align		4
        /*001c*/ 	.word	0xfffffffd
	.align		4
        /*0020*/ 	.word	0x00000000
	.align		4
        /*0024*/ 	.word	0xfffffffc


//--------------------- .nv.constant4             --------------------------
	.section	.nv.constant4,"a",@progbits
	.align	8
	.align		8
.nv.constant4:
        /*0000*/ 	.dword	vprintf
	.align		8
        /*0008*/ 	.dword	$str


//--------------------- .text._Z9powKernelPdi     --------------------------
	.section	.text._Z9powKernelPdi,"ax",@progbits
	.align	128
        .global         _Z9powKernelPdi
        .type           _Z9powKernelPdi,@function
        .size           _Z9powKernelPdi,(.L_x_9 - _Z9powKernelPdi)
        .other          _Z9powKernelPdi,@"STO_CUDA_ENTRY STV_DEFAULT"
_Z9powKernelPdi:
.text._Z9powKernelPdi:
[----:B------:R-:W0:Y:S01]  /*0000*/  LDC R1, c[0x0][0x37c] ;  /* 0x0000df00ff017b82 */ /* 0x000e220000000800 */
[----:B------:R-:W1:Y:S01]  /*0010*/  S2R R3, SR_TID.X ;  /* 0x0000000000037919 */ /* 0x000e620000002100 */
[----:B------:R-:W2:Y:S06]  /*0020*/  LDCU UR5, c[0x0][0x2fc] ;  /* 0x00005f80ff0577ac */ /* 0x000eac0008000800 */
[----:B------:R-:W1:Y:S01]  /*0030*/  S2UR UR6, SR_CTAID.X ;  /* 0x00000000000679c3 */ /* 0x000e620000002500 */
[----:B0-----:R-:W-:Y:S01]  /*0040*/  VIADD R1, R1, 0xfffffff8 ;  /* 0xfffffff801017836 */ /* 0x001fe20000000000 */
[----:B------:R-:W-:Y:S01]  /*0050*/  MOV R0, 0x0 ;  /* 0x0000000000007802 */ /* 0x000fe20000000f00 */
[----:B------:R-:W0:Y:S05]  /*0060*/  LDCU UR4, c[0x0][0x2f8] ;  /* 0x00005f00ff0477ac */ /* 0x000e2a0008000800 */
[----:B------:R-:W1:Y:S08]  /*0070*/  LDC R2, c[0x0][0x360] ;  /* 0x0000d800ff027b82 */ /* 0x000e700000000800 */
[----:B------:R3:W4:Y:S01]  /*0080*/  LDC.64 R8, c[0x4][R0] ;  /* 0x0100000000087b82 */ /* 0x0007220000000a00 */
[----:B0-----:R-:W-:-:S05]  /*0090*/  IADD3 R6, P0, PT, R1, UR4, RZ ;  /* 0x0000000401067c10 */ /* 0x001fca000ff1e0ff */
[----:B--2---:R-:W-:Y:S02]  /*00a0*/  IMAD.X R7, RZ, RZ, UR5, P0 ;  /* 0x00000005ff077e24 */ /* 0x004fe400080e06ff */
[----:B-1----:R-:W-:Y:S01]  /*00b0*/  IMAD R2, R2, UR6, R3 ;  /* 0x0000000602027c24 */ /* 0x002fe2000f8e0203 */
[----:B------:R-:W0:Y:S04]  /*00c0*/  LDCU.64 UR6, c[0x4][0x8] ;  /* 0x01000100ff0677ac */ /* 0x000e280008000a00 */
[----:B------:R3:W-:Y:S01]  /*00d0*/  STL [R1], R2 ;  /* 0x0000000201007387 */ /* 0x0007e20000100800 */
[----:B0-----:R-:W-:Y:S02]  /*00e0*/  IMAD.U32 R4, RZ, RZ, UR6 ;  /* 0x00000006ff047e24 */ /* 0x001fe4000f8e00ff */
[----:B---34-:R-:W-:-:S07]  /*00f0*/  IMAD.U32 R5, RZ, RZ, UR7 ;  /* 0x00000007ff057e24 */ /* 0x018fce000f8e00ff */
[----:B------:R-:W-:-:S07]  /*0100*/  LEPC R20, `(.L_x_0) ;  /* 0x000000001014794e */ /* 0x000fce0000000000 */
[----:B------:R-:W-:Y:S05]  /*0110*/  CALL.ABS.NOINC R8 ;  /* 0x0000000008007343 */ /* 0x000fea0003c00000 */
.L_x_0:
[----:B------:R-:W0:Y:S02]  /*0120*/  LDCU UR4, c[0x0][0x388] ;  /* 0x00007100ff0477ac */ /* 0x000e240008000800 */
[----:B0-----:R-:W-:-:S13]  /*0130*/  ISETP.GE.AND P0, PT, R2, UR4, PT ;  /* 0x0000000402007c0c */ /* 0x001fda000bf06270 */
[----:B------:R-:W-:Y:S05]  /*0140*/  @P0 EXIT ;  /* 0x000000000000094d */ /* 0x000fea0003800000 */
[----:B------:R-:W0:Y:S08]  /*0150*/  LDC.64 R8, c[0x0][0x358] ;  /* 0x0000d600ff087b82 */ /* 0x000e300000000a00 */
[----:B------:R-:W1:Y:S01]  /*0160*/  LDC.64 R6, c[0x0][0x380] ;  /* 0x0000e000ff067b82 */ /* 0x000e620000000a00 */
[----:B0-----:R-:W-:Y:S02]  /*0170*/  R2UR UR4, R8 ;  /* 0x00000000080472ca */ /* 0x001fe400000e0000 */
[----:B------:R-:W-:Y:S01]  /*0180*/  R2UR UR5, R9 ;  /* 0x00000000090572ca */ /* 0x000fe200000e0000 */
[----:B-1----:R-:W-:-:S12]  /*0190*/  IMAD.WIDE R6, R2, 0x8, R6 ;  /* 0x0000000802067825 */ /* 0x002fd800078e0206 */
[----:B------:R-:W2:Y:S01]  /*01a0*/  LDG.E.64 R4, desc[UR4][R6.64] ;  /* 0x0000000406047981 */ /* 0x000ea2000c1e1b00 */
[----:B------:R-:W-:Y:S01]  /*01b0*/  BSSY.RECONVERGENT B0, `(.L_x_1) ;  /* 0x0000024000007945 */ /* 0x000fe20003800200 */
[----:B--2---:R-:W-:Y:S01]  /*01c0*/  DSETP.NEU.AND P0, PT, R4, RZ, PT ;  /* 0x000000ff0400722a */ /* 0x004fe20003f0d000 */
[----:B------:R-:W-:-:S04]  /*01d0*/  SHF.R.U32.HI R0, RZ, 0x14, R5 ;  /* 0x00000014ff007819 */ /* 0x000fc80000011605 */
[----:B------:R-:W-:-:S05]  /*01e0*/  LOP3.LUT R0, R0, 0x7ff, RZ, 0xc0, !PT ;  /* 0x000007ff00007812 */ /* 0x000fca00078ec0ff */
[----:B------:R-:W-:-:S05]  /*01f0*/  VIADD R3, R0, 0xfffffc0c ;  /* 0xfffffc0c00037836 */ /* 0x000fca0000000000 */
[CC--:B------:R-:W-:Y:S02]  /*0200*/  SHF.L.U64.HI R2, R4.reuse, R3.reuse, R5 ;  /* 0x0000000304027219 */ /* 0x0c0fe40000010205 */
[----:B------:R-:W-:Y:S01]  /*0210*/  SHF.L.U32 R3, R4, R3, RZ ;  /* 0x0000000304037219 */ /* 0x000fe200000006ff */
[----:B------:R-:W-:Y:S06]  /*0220*/  @P0 BRA `(.L_x_2) ;  /* 0x0000000000240947 */ /* 0x000fec0003800000 */
[----:B------:R-:W-:Y:S01]  /*0230*/  ISETP.NE.U32.AND P0, PT, R3, RZ, PT ;  /* 0x000000ff0300720c */ /* 0x000fe20003f05070 */
[----:B------:R-:W-:Y:S01]  /*0240*/  DSETP.NEU.AND P2, PT, |R4|, 0.5, PT ;  /* 0x3fe000000400742a */ /* 0x000fe20003f4d200 */
[----:B------:R-:W-:Y:S02]  /*0250*/  ISETP.GE.AND P1, PT, R5, RZ, PT ;  /* 0x000000ff0500720c */ /* 0x000fe40003f26270 */
[----:B------:R-:W-:Y:S01]  /*0260*/  ISETP.NE.AND.EX P0, PT, R2, -0x80000000, PT, P0 ;  /* 0x800000000200780c */ /* 0x000fe20003f05300 */
[----:B------:R-:W-:-:S03]  /*0270*/  IMAD.MOV.U32 R2, RZ, RZ, RZ ;  /* 0x000000ffff027224 */ /* 0x000fc600078e00ff */
[----:B------:R-:W-:-:S04]  /*0280*/  SEL R0, R5, RZ, !P0 ;  /* 0x000000ff05007207 */ /* 0x000fc80004000000 */
[----:B------:R-:W-:-:S04]  /*0290*/  SEL R3, R0, RZ, P2 ;  /* 0x000000ff00037207 */ /* 0x000fc80001000000 */
[----:B------:R-:W-:Y:S01]  /*02a0*/  @!P1 LOP3.LUT R3, R3, 0x7ff00000, RZ, 0xfc, !PT ;  /* 0x7ff0000003039812 */ /* 0x000fe200078efcff */
[----:B------:R-:W-:Y:S06]  /*02b0*/  BRA `(.L_x_3) ;  /* 0x00000000004c7947 */ /* 0x000fec0003800000 */
.L_x_2:
[----:B------:R-:W-:Y:S01]  /*02c0*/  DADD R22, -RZ, |R4| ;  /* 0x00000000ff167229 */ /* 0x000fe20000000504 */
[----:B------:R-:W-:Y:S01]  /*02d0*/  BSSY.RECONVERGENT B1, `(.L_x_4) ;  /* 0x0000003000017945 */ /* 0x000fe20003800200 */
[----:B------:R-:W-:-:S09]  /*02e0*/  MOV R0, 0x300 ;  /* 0x0000030000007802 */ /* 0x000fd20000000f00 */
[----:B------:R-:W-:Y:S05]  /*02f0*/  CALL.REL.NOINC `($_Z9powKernelPdi$__internal_accurate_pow) ;  /* 0x0000000000a07944 */ /* 0x000fea0003c00000 */
[----:B------:R-:W-:Y:S05]  /*0300*/  BSYNC.RECONVERGENT B1 ;  /* 0x0000000000017941 */ /* 0x000fea0003800200 */
.L_x_4:
[----:B------:R-:W-:Y:S01]  /*0310*/  IMAD.MOV.U32 R12, RZ, RZ, R15 ;  /* 0x000000ffff0c7224 */ /* 0x000fe200078e000f */
[----:B------:R-:W0:Y:S01]  /*0320*/  FRND.F64.TRUNC R10, R4 ;  /* 0x00000004000a7313 */ /* 0x000e22000030d800 */
[----:B------:R-:W-:Y:S01]  /*0330*/  IMAD.MOV.U32 R13, RZ, RZ, R16 ;  /* 0x000000ffff0d7224 */ /* 0x000fe200078e0010 */
[----:B------:R-:W-:Y:S02]  /*0340*/  ISETP.NE.U32.AND P0, PT, R3, RZ, PT ;  /* 0x000000ff0300720c */ /* 0x000fe40003f05070 */
[----:B------:R-:W-:Y:S02]  /*0350*/  ISETP.GE.AND P1, PT, R5, RZ, PT ;  /* 0x000000ff0500720c */ /* 0x000fe40003f26270 */
[----:B------:R-:W-:Y:S01]  /*0360*/  ISETP.NE.AND.EX P0, PT, R2, -0x80000000, PT, P0 ;  /* 0x800000000200780c */ /* 0x000fe20003f05300 */
[----:B------:R-:W-:-:S10]  /*0370*/  DADD R12, -RZ, -R12 ;  /* 0x00000000ff0c7229 */ /* 0x000fd4000000090c */
[-C--:B------:R-:W-:Y:S02]  /*0380*/  FSEL R2, R12, R15.reuse, !P0 ;  /* 0x0000000f0c027208 */ /* 0x080fe40004000000 */
[-C--:B------:R-:W-:Y:S01]  /*0390*/  FSEL R3, R13, R16.reuse, !P0 ;  /* 0x000000100d037208 */ /* 0x080fe20004000000 */
[----:B0-----:R-:W-:Y:S01]  /*03a0*/  DSETP.NEU.AND P0, PT, R4, R10, PT ;  /* 0x0000000a0400722a */ /* 0x001fe20003f0d000 */
[----:B------:R-:W-:Y:S02]  /*03b0*/  FSEL R2, R2, R15, !P1 ;  /* 0x0000000f02027208 */ /* 0x000fe40004800000 */
[----:B------:R-:W-:-:S03]  /*03c0*/  FSEL R3, R3, R16, !P1 ;  /* 0x0000001003037208 */ /* 0x000fc60004800000 */
[----:B------:R-:W-:Y:S02]  /*03d0*/  @!P1 FSEL R2, R2, RZ, !P0 ;  /* 0x000000ff02029208 */ /* 0x000fe40004000000 */
[----:B------:R-:W-:-:S07]  /*03e0*/  @!P1 FSEL R3, R3, -QNAN , !P0 ;  /* 0xfff8000003039808 */ /* 0x000fce0004000000 */
.L_x_3:
[----:B------:R-:W-:Y:S05]  /*03f0*/  BSYNC.RECONVERGENT B0 ;  /* 0x0000000000007941 */ /* 0x000fea0003800200 */
.L_x_1:
[C---:B------:R-:W-:Y:S01]  /*0400*/  DADD R10, R4.reuse, R4 ;  /* 0x00000000040a7229 */ /* 0x040fe20000000004 */
[----:B------:R-:W-:Y:S01]  /*0410*/  BSSY.RECONVERGENT B0, `(.L_x_5) ;  /* 0x000000e000007945 */ /* 0x000fe20003800200 */
[C---:B------:R-:W-:Y:S02]  /*0420*/  DSETP.NEU.AND P0, PT, R4.reuse, RZ, PT ;  /* 0x000000ff0400722a */ /* 0x040fe40003f0d000 */
[----:B------:R-:W-:-:S06]  /*0430*/  DSETP.NEU.AND P2, PT, R4, 1, PT ;  /* 0x3ff000000400742a */ /* 0x000fcc0003f4d000 */
[----:B------:R-:W-:-:S04]  /*0440*/  LOP3.LUT R10, R11, 0x7ff00000, RZ, 0xc0, !PT ;  /* 0x7ff000000b0a7812 */ /* 0x000fc800078ec0ff */
[----:B------:R-:W-:-:S13]  /*0450*/  ISETP.NE.AND P3, PT, R10, 0x7ff00000, PT ;  /* 0x7ff000000a00780c */ /* 0x000fda0003f65270 */
[----:B------:R-:W-:Y:S05]  /*0460*/  @P3 BRA `(.L_x_6) ;  /* 0x0000000000203947 */ /* 0x000fea0003800000 */
[----:B------:R-:W-:-:S14]  /*0470*/  DSETP.NAN.AND P3, PT, R4, R4, PT ;  /* 0x000000040400722a */ /* 0x000fdc0003f68000 */
[----:B------:R-:W-:Y:S01]  /*0480*/  @P3 DADD R2, R4, R4 ;  /* 0x0000000004023229 */ /* 0x000fe20000000004 */
[----:B------:R-:W-:Y:S10]  /*0490*/  @P3 BRA `(.L_x_6) ;  /* 0x0000000000143947 */ /* 0x000ff40003800000 */
[----:B------:R-:W-:-:S14]  /*04a0*/  DSETP.NEU.AND P3, PT, |R4|, +INF , PT ;  /* 0x7ff000000400742a */ /* 0x000fdc0003f6d200 */
[----:B------:R-:W-:Y:S01]  /*04b0*/  @!P3 DSETP.NEU.AND P4, PT, R4, -1, PT ;  /* 0xbff000000400b42a */ /* 0x000fe20003f8d000 */
[----:B------:R-:W-:Y:S01]  /*04c0*/  @!P3 SEL R0, RZ, 0x7ff00000, !P1 ;  /* 0x7ff00000ff00b807 */ /* 0x000fe20004800000 */
[----:B------:R-:W-:-:S04]  /*04d0*/  @!P3 IMAD.MOV.U32 R2, RZ, RZ, RZ ;  /* 0x000000ffff02b224 */ /* 0x000fc800078e00ff */
[----:B------:R-:W-:-:S08]  /*04e0*/  @!P3 SEL R3, R0, 0x3ff00000, P4 ;  /* 0x3ff000000003b807 */ /* 0x000fd00002000000 */
.L_x_6:
[----:B------:R-:W-:Y:S05]  /*04f0*/  BSYNC.RECONVERGENT B0 ;  /* 0x0000000000007941 */ /* 0x000fea0003800200 */
.L_x_5:
[----:B------:R-:W-:Y:S02]  /*0500*/  R2UR UR4, R8 ;  /* 0x00000000080472ca */ /* 0x000fe400000e0000 */
[----:B------:R-:W-:Y:S02]  /*0510*/  R2UR UR5, R9 ;  /* 0x00000000090572ca */ /* 0x000fe400000e0000 */
[----:B------:R-:W-:Y:S02]  /*0520*/  FSEL R2, R2, RZ, P0 ;  /* 0x000000ff02027208 */ /* 0x000fe40000000000 */
[----:B------:R-:W-:Y:S02]  /*0530*/  FSEL R3, R3, 1.875, P0 ;  /* 0x3ff0000003037808 */ /* 0x000fe40000000000 */
[----:B------:R-:W-:Y:S02]  /*0540*/  FSEL R2, R2, RZ, P2 ;  /* 0x000000ff02027208 */ /* 0x000fe40001000000 */
[----:B------:R-:W-:-:S05]  /*0550*/  FSEL R3, R3, 1.875, P2 ;  /* 0x3ff0000003037808 */ /* 0x000fca0001000000 */
[----:B------:R-:W-:Y:S01]  /*0560*/  STG.E.64 desc[UR4][R6.64], R2 ;  /* 0x0000000206007986 */ /* 0x000fe2000c101b04 */
[----:B------:R-:W-:Y:S05]  /*0570*/  EXIT ;  /* 0x000000000000794d */ /* 0x000fea0003800000 */
        .type           $_Z9powKernelPdi$__internal_accurate_pow,@function
        .size           $_Z9powKernelPdi$__internal_accurate_pow,(.L_x_9 - $_Z9powKernelPdi$__internal_accurate_pow)
$_Z9powKernelPdi$__internal_accurate_pow:
[----:B------:R-:W-:Y:S01]  /*0580*/  ISETP.GT.U32.AND P0, PT, R23, 0xfffff, PT ;  /* 0x000fffff1700780c */ /* 0x000fe20003f04070 */
[----:B------:R-:W-:Y:S01]  /*0590*/  IMAD.MOV.U32 R12, RZ, RZ, R23 ;  /* 0x000000ffff0c7224 */ /* 0x000fe200078e0017 */
[----:B------:R-:W-:Y:S01]  /*05a0*/  UMOV UR4, 0x7d2cafe2 ;  /* 0x7d2cafe200047882 */ /* 0x000fe20000000000 */
[----:B------:R-:W-:Y:S01]  /*05b0*/  IMAD.MOV.U32 R14, RZ, RZ, R22 ;  /* 0x000000ffff0e7224 */ /* 0x000fe200078e0016 */
[----:B------:R-:W-:Y:S01]  /*05c0*/  UMOV UR5, 0x3eb0f5ff ;  /* 0x3eb0f5ff00057882 */ /* 0x000fe20000000000 */
[----:B------:R-:W-:Y:S01]  /*05d0*/  IMAD.MOV.U32 R16, RZ, RZ, RZ ;  /* 0x000000ffff107224 */ /* 0x000fe200078e00ff */
[----:B------:R-:W-:Y:S01]  /*05e0*/  UMOV UR6, 0x3b39803f ;  /* 0x3b39803f00067882 */ /* 0x000fe20000000000 */
[----:B------:R-:W-:Y:S01]  /*05f0*/  IMAD.MOV.U32 R20, RZ, RZ, 0x41ad3b5a ;  /* 0x41ad3b5aff147424 */ /* 0x000fe200078e00ff */
[----:B------:R-:W-:Y:S01]  /*0600*/  UMOV UR7, 0x3c7abc9e ;  /* 0x3c7abc9e00077882 */ /* 0x000fe20000000000 */
[----:B------:R-:W-:-:S04]  /*0610*/  IMAD.MOV.U32 R21, RZ, RZ, 0x3ed0f5d2 ;  /* 0x3ed0f5d2ff157424 */ /* 0x000fc800078e00ff */
[----:B------:R-:W-:-:S10]  /*0620*/  @!P0 DMUL R10, R22, 1.80143985094819840000e+16 ;  /* 0x43500000160a8828 */ /* 0x000fd40000000000 */
[----:B------:R-:W-:Y:S02]  /*0630*/  @!P0 IMAD.MOV.U32 R12, RZ, RZ, R11 ;  /* 0x000000ffff0c8224 */ /* 0x000fe400078e000b */
[----:B------:R-:W-:Y:S01]  /*0640*/  @!P0 IMAD.MOV.U32 R14, RZ, RZ, R10 ;  /* 0x000000ffff0e8224 */ /* 0x000fe200078e000a */
[----:B------:R-:W-:Y:S02]  /*0650*/  SHF.R.U32.HI R10, RZ, 0x14, R23 ;  /* 0x00000014ff0a7819 */ /* 0x000fe40000011617 */
[----:B------:R-:W-:Y:S02]  /*0660*/  LOP3.LUT R12, R12, 0x800fffff, RZ, 0xc0, !PT ;  /* 0x800fffff0c0c7812 */ /* 0x000fe400078ec0ff */
[----:B------:R-:W-:Y:S02]  /*0670*/  @!P0 LEA.HI R10, R11, 0xffffffca, RZ, 0xc ;  /* 0xffffffca0b0a8811 */ /* 0x000fe400078f60ff */
[----:B------:R-:W-:-:S03]  /*0680*/  LOP3.LUT R15, R12, 0x3ff00000, RZ, 0xfc, !PT ;  /* 0x3ff000000c0f7812 */ /* 0x000fc600078efcff */
[----:B------:R-:W-:Y:S01]  /*0690*/  VIADD R11, R10, 0xfffffc01 ;  /* 0xfffffc010a0b7836 */ /* 0x000fe20000000000 */
[----:B------:R-:W-:-:S13]  /*06a0*/  ISETP.GE.U32.AND P1, PT, R15, 0x3ff6a09f, PT ;  /* 0x3ff6a09f0f00780c */ /* 0x000fda0003f26070 */
[----:B------:R-:W-:Y:S02]  /*06b0*/  @P1 VIADD R13, R15, 0xfff00000 ;  /* 0xfff000000f0d1836 */ /* 0x000fe40000000000 */
[----:B------:R-:W-:Y:S02]  /*06c0*/  @P1 VIADD R11, R10, 0xfffffc02 ;  /* 0xfffffc020a0b1836 */ /* 0x000fe40000000000 */
[----:B------:R-:W-:-:S06]  /*06d0*/  @P1 IMAD.MOV.U32 R15, RZ, RZ, R13 ;  /* 0x000000ffff0f1224 */ /* 0x000fcc00078e000d */
[C---:B------:R-:W-:Y:S02]  /*06e0*/  DADD R18, R14.reuse, 1 ;  /* 0x3ff000000e127429 */ /* 0x040fe40000000000 */
[----:B------:R-:W-:-:S04]  /*06f0*/  DADD R14, R14, -1 ;  /* 0xbff000000e0e7429 */ /* 0x000fc80000000000 */
[----:B------:R-:W0:Y:S02]  /*0700*/  MUFU.RCP64H R17, R19 ;  /* 0x0000001300117308 */ /* 0x000e240000001800 */
[----:B0-----:R-:W-:-:S08]  /*0710*/  DFMA R12, -R18, R16, 1 ;  /* 0x3ff00000120c742b */ /* 0x001fd00000000110 */
[----:B------:R-:W-:-:S08]  /*0720*/  DFMA R12, R12, R12, R12 ;  /* 0x0000000c0c0c722b */ /* 0x000fd0000000000c */
[----:B------:R-:W-:-:S08]  /*0730*/  DFMA R16, R16, R12, R16 ;  /* 0x0000000c1010722b */ /* 0x000fd00000000010 */
[----:B------:R-:W-:-:S08]  /*0740*/  DMUL R12, R14, R16 ;  /* 0x000000100e0c7228 */ /* 0x000fd00000000000 */
[----:B------:R-:W-:-:S08]  /*0750*/  DFMA R12, R14, R16, R12 ;  /* 0x000000100e0c722b */ /* 0x000fd0000000000c */
[----:B------:R-:W-:-:S08]  /*0760*/  DMUL R26, R12, R12 ;  /* 0x0000000c0c1a7228 */ /* 0x000fd00000000000 */
[----:B------:R-:W-:Y:S01]  /*0770*/  DFMA R18, R26, UR4, R20 ;  /* 0x000000041a127c2b */ /* 0x000fe20008000014 */
[----:B------:R-:W-:Y:S01]  /*0780*/  UMOV UR4, 0x75488a3f ;  /* 0x75488a3f00047882 */ /* 0x000fe20000000000 */
[----:B------:R-:W-:-:S06]  /*0790*/  UMOV UR5, 0x3ef3b20a ;  /* 0x3ef3b20a00057882 */ /* 0x000fcc0000000000 */
[----:B------:R-:W-:Y:S01]  /*07a0*/  DFMA R18, R26, R18, UR4 ;  /* 0x000000041a127e2b */ /* 0x000fe20008000012 */
[----:B------:R-:W-:Y:S01]  /*07b0*/  UMOV UR4, 0xe4faecd5 ;  /* 0xe4faecd500047882 */ /* 0x000fe20000000000 */
[----:B------:R-:W-:-:S06]  /*07c0*/  UMOV UR5, 0x3f1745cd ;  /* 0x3f1745cd00057882 */ /* 0x000fcc0000000000 */
[----:B------:R-:W-:Y:S01]  /*07d0*/  DFMA R18, R26, R18, UR4 ;  /* 0x000000041a127e2b */ /* 0x000fe20008000012 */
[----:B------:R-:W-:Y:S01]  /*07e0*/  UMOV UR4, 0x258a578b ;  /* 0x258a578b00047882 */ /* 0x000fe20000000000 */
[----:B------:R-:W-:-:S06]  /*07f0*/  UMOV UR5, 0x3f3c71c7 ;  /* 0x3f3c71c700057882 */ /* 0x000fcc0000000000 */
[----:B------:R-:W-:Y:S01]  /*0800*/  DFMA R20, R26, R18, UR4 ;  /* 0x000000041a147e2b */ /* 0x000fe20008000012 */
[----:B------:R-:W-:Y:S01]  /*0810*/  UMOV UR4, 0x9242b910 ;  /* 0x9242b91000047882 */ /* 0x000fe20000000000 */
[----:B------:R-:W-:Y:S01]  /*0820*/  UMOV UR5, 0x3f624924 ;  /* 0x3f62492400057882 */ /* 0x000fe20000000000 */
[----:B------:R-:W-:-:S05]  /*0830*/  DADD R18, R14, -R12 ;  /* 0x000000000e127229 */ /* 0x000fca000000080c */
[----:B------:R-:W-:Y:S01]  /*0840*/  DFMA R20, R26, R20, UR4 ;  /* 0x000000041a147e2b */ /* 0x000fe20008000014 */
[----:B------:R-:W-:Y:S01]  /*0850*/  UMOV UR4, 0x99999dfb ;  /* 0x99999dfb00047882 */ /* 0x000fe20000000000 */
[----:B------:R-:W-:Y:S01]  /*0860*/  UMOV UR5, 0x3f899999 ;  /* 0x3f89999900057882 */ /* 0x000fe20000000000 */
[----:B------:R-:W-:-:S05]  /*0870*/  DADD R18, R18, R18 ;  /* 0x0000000012127229 */ /* 0x000fca0000000012 */
[----:B------:R-:W-:Y:S01]  /*0880*/  DFMA R20, R26, R20, UR4 ;  /* 0x000000041a147e2b */ /* 0x000fe20008000014 */
[----:B------:R-:W-:Y:S01]  /*0890*/  UMOV UR4, 0x55555555 ;  /* 0x5555555500047882 */ /* 0x000fe20000000000 */
[----:B------:R-:W-:Y:S01]  /*08a0*/  UMOV UR5, 0x3fb55555 ;  /* 0x3fb5555500057882 */ /* 0x000fe20000000000 */
[----:B------:R-:W-:-:S05]  /*08b0*/  DFMA R18, R14, -R12, R18 ;  /* 0x8000000c0e12722b */ /* 0x000fca0000000012 */
[----:B------:R-:W-:-:S03]  /*08c0*/  DFMA R14, R26, R20, UR4 ;  /* 0x000000041a0e7e2b */ /* 0x000fc60008000014 */
[----:B------:R-:W-:Y:S02]  /*08d0*/  DMUL R16, R16, R18 ;  /* 0x0000001210107228 */ /* 0x000fe40000000000 */
[----:B------:R-:W-:-:S03]  /*08e0*/  DMUL R18, R12, R12 ;  /* 0x0000000c0c127228 */ /* 0x000fc60000000000 */
[----:B------:R-:W-:Y:S01]  /*08f0*/  DADD R24, -R14, UR4 ;  /* 0x000000040e187e29 */ /* 0x000fe20008000100 */
[----:B------:R-:W-:Y:S01]  /*0900*/  UMOV UR4, 0xb9e7b0 ;  /* 0x00b9e7b000047882 */ /* 0x000fe20000000000 */
[----:B------:R-:W-:-:S03]  /*0910*/  UMOV UR5, 0x3c46a4cb ;  /* 0x3c46a4cb00057882 */ /* 0x000fc60000000000 */
[----:B------:R-:W-:-:S03]  /*0920*/  DFMA R22, R12, R12, -R18 ;  /* 0x0000000c0c16722b */ /* 0x000fc60000000812 */
[----:B------:R-:W-:Y:S02]  /*0930*/  DFMA R20, R26, R20, R24 ;  /* 0x000000141a14722b */ /* 0x000fe40000000018 */
[----:B------:R-:W-:Y:S01]  /*0940*/  DMUL R26, R12, R18 ;  /* 0x000000120c1a7228 */ /* 0x000fe20000000000 */
[----:B------:R-:W-:Y:S02]  /*0950*/  VIADD R25, R17, 0x100000 ;  /* 0x0010000011197836 */ /* 0x000fe40000000000 */
[----:B------:R-:W-:-:S03]  /*0960*/  IMAD.MOV.U32 R24, RZ, RZ, R16 ;  /* 0x000000ffff187224 */ /* 0x000fc600078e0010 */
[----:B------:R-:W-:Y:S01]  /*0970*/  DADD R20, R20, -UR4 ;  /* 0x8000000414147e29 */ /* 0x000fe20008000000 */
[----:B------:R-:W-:Y:S01]  /*0980*/  UMOV UR4, 0x80000000 ;  /* 0x8000000000047882 */ /* 0x000fe20000000000 */
[----:B------:R-:W-:Y:S01]  /*0990*/  UMOV UR5, 0x43300000 ;  /* 0x4330000000057882 */ /* 0x000fe20000000000 */
[C---:B------:R-:W-:Y:S02]  /*09a0*/  DFMA R24, R12.reuse, R24, R22 ;  /* 0x000000180c18722b */ /* 0x040fe40000000016 */
[----:B------:R-:W-:-:S08]  /*09b0*/  DFMA R22, R12, R18, -R26 ;  /* 0x000000120c16722b */ /* 0x000fd0000000081a */
[----:B------:R-:W-:Y:S02]  /*09c0*/  DFMA R22, R16, R18, R22 ;  /* 0x000000121016722b */ /* 0x000fe40000000016 */
[----:B------:R-:W-:-:S06]  /*09d0*/  DADD R18, R14, R20 ;  /* 0x000000000e127229 */ /* 0x000fcc0000000014 */
[----:B------:R-:W-:Y:S02]  /*09e0*/  DFMA R22, R12, R24, R22 ;  /* 0x000000180c16722b */ /* 0x000fe40000000016 */
[----:B------:R-:W-:Y:S02]  /*09f0*/  DADD R24, R14, -R18 ;  /* 0x000000000e187229 */ /* 0x000fe40000000812 */
[----:B------:R-:W-:-:S06]  /*0a00*/  DMUL R14, R18, R26 ;  /* 0x0000001a120e7228 */ /* 0x000fcc0000000000 */
[----:B------:R-:W-:Y:S02]  /*0a10*/  DADD R24, R20, R24 ;  /* 0x0000000014187229 */ /* 0x000fe40000000018 */
[----:B------:R-:W-:-:S08]  /*0a20*/  DFMA R20, R18, R26, -R14 ;  /* 0x0000001a1214722b */ /* 0x000fd0000000080e */
[----:B------:R-:W-:-:S08]  /*0a30*/  DFMA R20, R18, R22, R20 ;  /* 0x000000161214722b */ /* 0x000fd00000000014 */
[----:B------:R-:W-:-:S08]  /*0a40*/  DFMA R24, R24, R26, R20 ;  /* 0x0000001a1818722b */ /* 0x000fd00000000014 */
[----:B------:R-:W-:-:S08]  /*0a50*/  DADD R20, R14, R24 ;  /* 0x000000000e147229 */ /* 0x000fd00000000018 */
[--C-:B------:R-:W-:Y:S02]  /*0a60*/  DADD R18, R12, R20.reuse ;  /* 0x000000000c127229 */ /* 0x100fe40000000014 */
[----:B------:R-:W-:-:S06]  /*0a70*/  DADD R14, R14, -R20 ;  /* 0x000000000e0e7229 */ /* 0x000fcc0000000814 */
[----:B------:R-:W-:Y:S02]  /*0a80*/  DADD R12, R12, -R18 ;  /* 0x000000000c0c7229 */ /* 0x000fe40000000812 */
[----:B------:R-:W-:-:S06]  /*0a90*/  DADD R14, R24, R14 ;  /* 0x00000000180e7229 */ /* 0x000fcc000000000e */
[----:B------:R-:W-:-:S08]  /*0aa0*/  DADD R12, R20, R12 ;  /* 0x00000000140c7229 */ /* 0x000fd0000000000c */
[----:B------:R-:W-:-:S08]  /*0ab0*/  DADD R12, R14, R12 ;  /* 0x000000000e0c7229 */ /* 0x000fd0000000000c */
[----:B------:R-:W-:Y:S01]  /*0ac0*/  DADD R16, R16, R12 ;  /* 0x0000000010107229 */ /* 0x000fe2000000000c */
[----:B------:R-:W-:Y:S01]  /*0ad0*/  LOP3.LUT R12, R11, 0x80000000, RZ, 0x3c, !PT ;  /* 0x800000000b0c7812 */ /* 0x000fe200078e3cff */
[----:B------:R-:W-:-:S06]  /*0ae0*/  IMAD.MOV.U32 R13, RZ, RZ, 0x43300000 ;  /* 0x43300000ff0d7424 */ /* 0x000fcc00078e00ff */
[----:B------:R-:W-:Y:S02]  /*0af0*/  DADD R14, R18, R16 ;  /* 0x00000000120e7229 */ /* 0x000fe40000000010 */
[----:B------:R-:W-:Y:S01]  /*0b00*/  DADD R12, R12, -UR4 ;  /* 0x800000040c0c7e29 */ /* 0x000fe20008000000 */
[----:B------:R-:W-:Y:S01]  /*0b10*/  UMOV UR4, 0xfefa39ef ;  /* 0xfefa39ef00047882 */ /* 0x000fe20000000000 */
[----:B------:R-:W-:-:S04]  /*0b20*/  UMOV UR5, 0x3fe62e42 ;  /* 0x3fe62e4200057882 */ /* 0x000fc80000000000 */
[--C-:B------:R-:W-:Y:S02]  /*0b30*/  DADD R18, R18, -R14.reuse ;  /* 0x0000000012127229 */ /* 0x100fe4000000080e */
[----:B------:R-:W-:-:S06]  /*0b40*/  DFMA R10, R12, UR4, R14 ;  /* 0x000000040c0a7c2b */ /* 0x000fcc000800000e */
[----:B------:R-:W-:Y:S02]  /*0b50*/  DADD R18, R16, R18 ;  /* 0x0000000010127229 */ /* 0x000fe40000000012 */
[----:B------:R-:W-:-:S08]  /*0b60*/  DFMA R20, R12, -UR4, R10 ;  /* 0x800000040c147c2b */ /* 0x000fd0000800000a */
[----:B------:R-:W-:-:S08]  /*0b70*/  DADD R20, -R14, R20 ;  /* 0x000000000e147229 */ /* 0x000fd00000000114 */
[----:B------:R-:W-:Y:S01]  /*0b80*/  DADD R14, R18, -R20 ;  /* 0x00000000120e7229 */ /* 0x000fe20000000814 */
[----:B------:R-:W-:Y:S01]  /*0b90*/  LOP3.LUT R19, R5, 0xff0fffff, RZ, 0xc0, !PT ;  /* 0xff0fffff05137812 */ /* 0x000fe200078ec0ff */
[----:B------:R-:W-:-:S06]  /*0ba0*/  IMAD.MOV.U32 R18, RZ, RZ, R4 ;  /* 0x000000ffff127224 */ /* 0x000fcc00078e0004 */
[----:B------:R-:W-:Y:S01]  /*0bb0*/  DFMA R14, R12, UR6, R14 ;  /* 0x000000060c0e7c2b */ /* 0x000fe2000800000e */
[----:B------:R-:W-:-:S05]  /*0bc0*/  IMAD.SHL.U32 R12, R5, 0x2, RZ ;  /* 0x00000002050c7824 */ /* 0x000fca00078e00ff */
[----:B------:R-:W-:Y:S02]  /*0bd0*/  ISETP.GT.U32.AND P0, PT, R12, -0x2000001, PT ;  /* 0xfdffffff0c00780c */ /* 0x000fe40003f04070 */
[----:B------:R-:W-:Y:S02]  /*0be0*/  DADD R12, R10, R14 ;  /* 0x000000000a0c7229 */ /* 0x000fe4000000000e */
[----:B------:R-:W-:-:S06]  /*0bf0*/  SEL R19, R19, R5, P0 ;  /* 0x0000000513137207 */ /* 0x000fcc0000000000 */
[----:B------:R-:W-:Y:S02]  /*0c00*/  DADD R16, R10, -R12 ;  /* 0x000000000a107229 */ /* 0x000fe4000000080c */
[----:B------:R-:W-:-:S06]  /*0c10*/  DMUL R10, R12, R18 ;  /* 0x000000120c0a7228 */ /* 0x000fcc0000000000 */
[----:B------:R-:W-:Y:S02]  /*0c20*/  DADD R16, R14, R16 ;  /* 0x000000000e107229 */ /* 0x000fe40000000010 */
[----:B------:R-:W-:Y:S01]  /*0c30*/  DFMA R12, R12, R18, -R10 ;  /* 0x000000120c0c722b */ /* 0x000fe2000000080a */
[----:B------:R-:W-:Y:S02]  /*0c40*/  IMAD.MOV.U32 R14, RZ, RZ, 0x652b82fe ;  /* 0x652b82feff0e7424 */ /* 0x000fe400078e00ff */
[----:B------:R-:W-:-:S05]  /*0c50*/  IMAD.MOV.U32 R15, RZ, RZ, 0x3ff71547 ;  /* 0x3ff71547ff0f7424 */ /* 0x000fca00078e00ff */
[----:B------:R-:W-:-:S08]  /*0c60*/  DFMA R16, R16, R18, R12 ;  /* 0x000000121010722b */ /* 0x000fd0000000000c */
[----:B------:R-:W-:-:S08]  /*0c70*/  DADD R12, R10, R16 ;  /* 0x000000000a0c7229 */ /* 0x000fd00000000010 */
[----:B------:R-:W-:Y:S02]  /*0c80*/  DFMA R14, R12, R14, 6.75539944105574400000e+15 ;  /* 0x433800000c0e742b */ /* 0x000fe4000000000e */
[----:B------:R-:W-:Y:S01]  /*0c90*/  FSETP.GEU.AND P0, PT, |R13|, 4.1917929649353027344, PT ;  /* 0x4086232b0d00780b */ /* 0x000fe20003f0e200 */
[----:B------:R-:W-:-:S05]  /*0ca0*/  DADD R10, R10, -R12 ;  /* 0x000000000a0a7229 */ /* 0x000fca000000080c */
[----:B------:R-:W-:-:S03]  /*0cb0*/  DADD R18, R14, -6.75539944105574400000e+15 ;  /* 0xc33800000e127429 */ /* 0x000fc60000000000 */
[----:B------:R-:W-:-:S05]  /*0cc0*/  DADD R16, R16, R10 ;  /* 0x0000000010107229 */ /* 0x000fca000000000a */
[----:B------:R-:W-:Y:S01]  /*0cd0*/  DFMA R20, R18, -UR4, R12 ;  /* 0x8000000412147c2b */ /* 0x000fe2000800000c */
[----:B------:R-:W-:Y:S01]  /*0ce0*/  UMOV UR4, 0x3b39803f ;  /* 0x3b39803f00047882 */ /* 0x000fe20000000000 */
[----:B------:R-:W-:-:S06]  /*0cf0*/  UMOV UR5, 0x3c7abc9e ;  /* 0x3c7abc9e00057882 */ /* 0x000fcc0000000000 */
[----:B------:R-:W-:Y:S01]  /*0d00*/  DFMA R18, R18, -UR4, R20 ;  /* 0x8000000412127c2b */ /* 0x000fe20008000014 */
[----:B------:R-:W-:Y:S01]  /*0d10*/  UMOV UR4, 0x69ce2bdf ;  /* 0x69ce2bdf00047882 */ /* 0x000fe20000000000 */
[----:B------:R-:W-:Y:S01]  /*0d20*/  IMAD.MOV.U32 R20, RZ, RZ, -0x35dec16 ;  /* 0xfca213eaff147424 */ /* 0x000fe200078e00ff */
[----:B------:R-:W-:Y:S01]  /*0d30*/  UMOV UR5, 0x3e5ade15 ;  /* 0x3e5ade1500057882 */ /* 0x000fe20000000000 */
[----:B------:R-:W-:-:S06]  /*0d40*/  IMAD.MOV.U32 R21, RZ, RZ, 0x3e928af3 ;  /* 0x3e928af3ff157424 */ /* 0x000fcc00078e00ff */
        /* <DEDUP_REMOVED lines=24> */
[----:B------:R-:W-:-:S08]  /*0ed0*/  DFMA R20, R18, R20, UR4 ;  /* 0x0000000412147e2b */ /* 0x000fd00008000014 */
[----:B------:R-:W-:-:S08]  /*0ee0*/  DFMA R20, R18, R20, 1 ;  /* 0x3ff000001214742b */ /* 0x000fd00000000014 */
[----:B------:R-:W-:-:S10]  /*0ef0*/  DFMA R18, R18, R20, 1 ;  /* 0x3ff000001212742b */ /* 0x000fd40000000014 */
[----:B------:R-:W-:Y:S02]  /*0f00*/  IMAD R11, R14, 0x100000, R19 ;  /* 0x001000000e0b7824 */ /* 0x000fe400078e0213 */
[----:B------:R-:W-:Y:S01]  /*0f10*/  IMAD.MOV.U32 R10, RZ, RZ, R18 ;  /* 0x000000ffff0a7224 */ /* 0x000fe200078e0012 */
[----:B------:R-:W-:Y:S06]  /*0f20*/  @!P0 BRA `(.L_x_7) ;  /* 0x0000000000308947 */ /* 0x000fec0003800000 */
[----:B------:R-:W-:Y:S01]  /*0f30*/  FSETP.GEU.AND P1, PT, |R13|, 4.2275390625, PT ;  /* 0x408748000d00780b */ /* 0x000fe20003f2e200 */
[C---:B------:R-:W-:Y:S02]  /*0f40*/  DADD R20, R12.reuse, +INF ;  /* 0x7ff000000c147429 */ /* 0x040fe40000000000 */
[----:B------:R-:W-:-:S08]  /*0f50*/  DSETP.GEU.AND P0, PT, R12, RZ, PT ;  /* 0x000000ff0c00722a */ /* 0x000fd00003f0e000 */
[----:B------:R-:W-:Y:S02]  /*0f60*/  FSEL R11, R21, RZ, P0 ;  /* 0x000000ff150b7208 */ /* 0x000fe40000000000 */
[----:B------:R-:W-:-:S04]  /*0f70*/  @!P1 LEA.HI R10, R14, R14, RZ, 0x1 ;  /* 0x0000000e0e0a9211 */ /* 0x000fc800078f08ff */
[----:B------:R-:W-:Y:S02]  /*0f80*/  @!P1 SHF.R.S32.HI R13, RZ, 0x1, R10 ;  /* 0x00000001ff0d9819 */ /* 0x000fe4000001140a */
[----:B------:R-:W-:-:S03]  /*0f90*/  FSEL R10, R20, RZ, P0 ;  /* 0x000000ff140a7208 */ /* 0x000fc60000000000 */
[----:B------:R-:W-:Y:S02]  /*0fa0*/  @!P1 IMAD.IADD R12, R14, 0x1, -R13 ;  /* 0x000000010e0c9824 */ /* 0x000fe400078e0a0d */
[----:B------:R-:W-:-:S03]  /*0fb0*/  @!P1 IMAD R19, R13, 0x100000, R19 ;  /* 0x001000000d139824 */ /* 0x000fc600078e0213 */
[----:B------:R-:W-:Y:S01]  /*0fc0*/  @!P1 LEA R13, R12, 0x3ff00000, 0x14 ;  /* 0x3ff000000c0d9811 */ /* 0x000fe200078ea0ff */
[----:B------:R-:W-:-:S06]  /*0fd0*/  @!P1 IMAD.MOV.U32 R12, RZ, RZ, RZ ;  /* 0x000000ffff0c9224 */ /* 0x000fcc00078e00ff */
[----:B------:R-:W-:-:S11]  /*0fe0*/  @!P1 DMUL R10, R18, R12 ;  /* 0x0000000c120a9228 */ /* 0x000fd60000000000 */
.L_x_7:
[----:B------:R-:W-:Y:S02]  /*0ff0*/  DFMA R16, R16, R10, R10 ;  /* 0x0000000a1010722b */ /* 0x000fe4000000000a */
[----:B------:R-:W-:-:S08]  /*1000*/  DSETP.NEU.AND P0, PT, |R10|, +INF , PT ;  /* 0x7ff000000a00742a */ /* 0x000fd00003f0d200 */
[----:B------:R-:W-:Y:S01]  /*1010*/  FSEL R15, R10, R16, !P0 ;  /* 0x000000100a0f7208 */ /* 0x000fe20004000000 */
[----:B------:R-:W-:Y:S01]  /*1020*/  IMAD.MOV.U32 R10, RZ, RZ, R0 ;  /* 0x000000ffff0a7224 */ /* 0x000fe200078e0000 */
[----:B------:R-:W-:Y:S01]  /*1030*/  FSEL R16, R11, R17, !P0 ;  /* 0x000000110b107208 */ /* 0x000fe20004000000 */
[----:B------:R-:W-:-:S04]  /*1040*/  IMAD.MOV.U32 R11, RZ, RZ, 0x0 ;  /* 0x00000000ff0b7424 */ /* 0x000fc800078e00ff */
[----:B------:R-:W-:Y:S05]  /*1050*/  RET.REL.NODEC R10 `(_Z9powKernelPdi) ;  /* 0xffffffec0ae87950 */ /* 0x000fea0003c3ffff */
.L_x_8:
[----:B------:R-:W-:-:S00]  /*1060*/  BRA `(.L_x_8) ;  /* 0xfffffffc00fc7947 */ /* 0x000fc0000383ffff */
[----:B------:R-:W-:-:S00]  /*1070*/  NOP ;  /* 0x0000000000007918 */ /* 0x000fc00000000000 */
        /* <DEDUP_REMOVED lines=8> */
.L_x_9:


//--------------------- .nv.global.init           --------------------------
	.section	.nv.global.init,"aw",@progbits
.nv.global.init:
	.type		$str,@object
	.size		$str,(.L_0 - $str)
$str:
        /*0000*/ 	.byte	0x74, 0x65, 0x73, 0x74, 0x3a, 0x20, 0x25, 0x69, 0x00
.L_0:


//--------------------- .nv.shared.reserved.0     --------------------------
	.section	.nv.shared.reserved.0,"aw",@nobits
	.weak		__nv_reservedSMEM_offset_0_alias
	.size		__nv_reservedSMEM_offset_0_alias, 0, 64
	.other		__nv_reservedSMEM_offset_0_alias,@"STO_CUDA_RESERVED_SHARED STV_DEFAULT"
__nv_reservedSMEM_offset_0_alias:
	.zero		0
	.zero		64


//--------------------- .nv.constant0._Z9powKernelPdi --------------------------
	.section	.nv.constant0._Z9powKernelPdi,"a",@progbits
	.sectionflags	@""
	.align	4
.nv.constant0._Z9powKernelPdi:
	.zero		908


//--------------------- SYMBOLS --------------------------

	.type		.nv.reservedSmem.offset0,@object
	.size		.nv.reservedSmem.offset0,0x4
	.type		vprintf,@function
